//
// Generated by NVIDIA NVVM Compiler
//
// Compiler Build ID: CL-36424714
// Cuda compilation tools, release 13.0, V13.0.88
// Based on NVVM 20.0.0
//

.version 9.0
.target sm_100
.address_size 64

	// .globl	_ZN16mm32x32x32_nt_ns14zero_out_dbiasEPf

.visible .entry _ZN16mm32x32x32_nt_ns14zero_out_dbiasEPf(
	.param .u64 .ptr .align 1 _ZN16mm32x32x32_nt_ns14zero_out_dbiasEPf_param_0
)
.maxntid 1024
.minnctapersm 1
{
	.reg .b32 	%r<2>;
	.reg .b32 	%f<2>;
	.reg .b64 	%rd<5>;

	ld.param.u64 	%rd1, [_ZN16mm32x32x32_nt_ns14zero_out_dbiasEPf_param_0];
	cvta.to.global.u64 	%rd2, %rd1;
	mov.u32 	%r1, %tid.x;
	mul.wide.u32 	%rd3, %r1, 16;
	add.s64 	%rd4, %rd2, %rd3;
	mov.f32 	%f1, 0f00000000;
	st.global.v4.f32 	[%rd4], {%f1, %f1, %f1, %f1};
	ret;

}


// ===== COMPILED SASS (sm_100) =====

	.target	sm_100

	.elftype	@"ET_EXEC"


//--------------------- .note.nv.tkinfo           --------------------------
	.section	.note.nv.tkinfo,"",@"SHT_NOTE"
	.sectionflags	@"SHF_NOTE_NV_TKINFO"
	.tkinfo
        /*0018*/ 	.word	0x00000002
        /*0030*/ 	.string	""
        /*0030*/ 	.string	"ptxas"
        /*0030*/ 	.string	"Cuda compilation tools, release 13.0, V13.0.88"
        /*0030*/ 	.string	"Build cuda_13.0.r13.0/compiler.36424714_0"
        /*0030*/ 	.string	"-arch sm_100 -m 64 "



//--------------------- .note.nv.cuinfo           --------------------------
	.section	.note.nv.cuinfo,"",@"SHT_NOTE"
	.sectionflags	@"SHF_NOTE_NV_CUINFO"
        /*0018*/ 	.short	0x0002
        /*001a*/ 	.short	0x0064
        /*001c*/ 	.short	0x0082
	.zero		2


//--------------------- .nv.info                  --------------------------
	.section	.nv.info,"",@"SHT_CUDA_INFO"
	.align	4


	//----- nvinfo : EIATTR_REGCOUNT
	.align		4
        /*0000*/ 	.byte	0x04, 0x2f
        /*0002*/ 	.short	(.L_1 - .L_0)
	.align		4
.L_0:
        /*0004*/ 	.word	index@(_ZN16mm32x32x32_nt_ns14zero_out_dbiasEPf)
        /*0008*/ 	.word	0x00000008


	//----- nvinfo : EIATTR_FRAME_SIZE
	.align		4
.L_1:
        /*000c*/ 	.byte	0x04, 0x11
        /*000e*/ 	.short	(.L_3 - .L_2)
	.align		4
.L_2:
        /*0010*/ 	.word	index@(_ZN16mm32x32x32_nt_ns14zero_out_dbiasEPf)
        /*0014*/ 	.word	0x00000000


	//----- nvinfo : EIATTR_MIN_STACK_SIZE
	.align		4
.L_3:
        /*0018*/ 	.byte	0x04, 0x12
        /*001a*/ 	.short	(.L_5 - .L_4)
	.align		4
.L_4:
        /*001c*/ 	.word	index@(_ZN16mm32x32x32_nt_ns14zero_out_dbiasEPf)
        /*0020*/ 	.word	0x00000000
.L_5:


//--------------------- .nv.compat                --------------------------
	.section	.nv.compat,"",@"SHT_CUDA_COMPAT_INFO"
	.align	4
        /*0000*/ 	.byte	0x02, 0x09, 0x00, 0x00, 0x02, 0x02, 0x01, 0x00, 0x02, 0x05, 0x05, 0x00, 0x03, 0x07, 0x01, 0x01
        /*0010*/ 	.byte	0x02, 0x03, 0x00, 0x00, 0x02, 0x06, 0x01, 0x00, 0x04, 0x0b, 0x08, 0x00, 0x09, 0x00, 0x00, 0x00
        /*0020*/ 	.byte	0x00, 0x00, 0x00, 0x00


//--------------------- .nv.info._ZN16mm32x32x32_nt_ns14zero_out_dbiasEPf --------------------------
	.section	.nv.info._ZN16mm32x32x32_nt_ns14zero_out_dbiasEPf,"",@"SHT_CUDA_INFO"
	.sectionflags	@""
	.align	4


	//----- nvinfo : EIATTR_CUDA_API_VERSION
	.align		4
        /*0000*/ 	.byte	0x04, 0x37
        /*0002*/ 	.short	(.L_7 - .L_6)
.L_6:
        /*0004*/ 	.word	0x00000082


	//----- nvinfo : EIATTR_KPARAM_INFO
	.align		4
.L_7:
        /*0008*/ 	.byte	0x04, 0x17
        /*000a*/ 	.short	(.L_9 - .L_8)
.L_8:
        /*000c*/ 	.word	0x00000000
        /*0010*/ 	.short	0x0000
        /*0012*/ 	.short	0x0000
        /*0014*/ 	.byte	0x00, 0xf5, 0x21, 0x00


	//----- nvinfo : EIATTR_SPARSE_MMA_MASK
	.align		4
.L_9:
        /*0018*/ 	.byte	0x03, 0x50
        /*001a*/ 	.short	0x0000


	//----- nvinfo : EIATTR_MAXREG_COUNT
	.align		4
        /*001c*/ 	.byte	0x03, 0x1b
        /*001e*/ 	.short	0x0040


	//----- nvinfo : EIATTR_MERCURY_ISA_VERSION
	.align		4
        /*0020*/ 	.byte	0x03, 0x5f
        /*0022*/ 	.short	0x0101


	//----- nvinfo : EIATTR_VRC_CTA_INIT_COUNT
	.align		4
        /*0024*/ 	.byte	0x02, 0x4a
	.zero		1
	.zero		1


	//----- nvinfo : EIATTR_EXIT_INSTR_OFFSETS
	.align		4
        /*0028*/ 	.byte	0x04, 0x1c
        /*002a*/ 	.short	(.L_11 - .L_10)


	//   ....[0]....
.L_10:
        /*002c*/ 	.word	0x00000060


	//----- nvinfo : EIATTR_MAX_THREADS
	.align		4
.L_11:
        /*0030*/ 	.byte	0x04, 0x05
        /*0032*/ 	.short	(.L_13 - .L_12)
.L_12:
        /*0034*/ 	.word	0x00000400
        /*0038*/ 	.word	0x00000001
        /*003c*/ 	.word	0x00000001


	//----- nvinfo : EIATTR_CBANK_PARAM_SIZE
	.align		4
.L_13:
        /*0040*/ 	.byte	0x03, 0x19
        /*0042*/ 	.short	0x0008


	//----- nvinfo : EIATTR_PARAM_CBANK
	.align		4
        /*0044*/ 	.byte	0x04, 0x0a
        /*0046*/ 	.short	(.L_15 - .L_14)
	.align		4
.L_14:
        /*0048*/ 	.word	index@(.nv.constant0._ZN16mm32x32x32_nt_ns14zero_out_dbiasEPf)
        /*004c*/ 	.short	0x0380
        /*004e*/ 	.short	0x0008


	//----- nvinfo : EIATTR_SW_WAR
	.align		4
.L_15:
        /*0050*/ 	.byte	0x04, 0x36
        /*0052*/ 	.short	(.L_17 - .L_16)
.L_16:
        /*0054*/ 	.word	0x00000008
.L_17:


//--------------------- .nv.callgraph             --------------------------
	.section	.nv.callgraph,"",@"SHT_CUDA_CALLGRAPH"
	.align	4
	.sectionentsize	8
	.align		4
        /*0000*/ 	.word	0x00000000
	.align		4
        /*0004*/ 	.word	0xffffffff
	.align		4
        /*0008*/ 	.word	0x00000000
	.align		4
        /*000c*/ 	.word	0xfffffffe
	.align		4
        /*0010*/ 	.word	0x00000000
	.align		4
        /*0014*/ 	.word	0xfffffffd
	.align		4
        /*0018*/ 	.word	0x00000000
	.align		4
        /*001c*/ 	.word	0xfffffffc


//--------------------- .text._ZN16mm32x32x32_nt_ns14zero_out_dbiasEPf --------------------------
	.section	.text._ZN16mm32x32x32_nt_ns14zero_out_dbiasEPf,"ax",@progbits
	.align	128
        .global         _ZN16mm32x32x32_nt_ns14zero_out_dbiasEPf
        .type           _ZN16mm32x32x32_nt_ns14zero_out_dbiasEPf,@function
        .size           _ZN16mm32x32x32_nt_ns14zero_out_dbiasEPf,(.L_x_1 - _ZN16mm32x32x32_nt_ns14zero_out_dbiasEPf)
        .other          _ZN16mm32x32x32_nt_ns14zero_out_dbiasEPf,@"STO_CUDA_ENTRY STV_DEFAULT"
_ZN16mm32x32x32_nt_ns14zero_out_dbiasEPf:
.text._ZN16mm32x32x32_nt_ns14zero_out_dbiasEPf:
[----:B------:R-:W-:Y:S01]  /*0000*/  LDC R1, c[0x0][0x37c] ;  /* 0x0000df00ff017b82 */ /* 0x000fe20000000800 */
[----:B------:R-:W0:Y:S07]  /*0010*/  S2R R5, SR_TID.X ;  /* 0x0000000000057919 */ /* 0x000e2e0000002100 */
[----:B------:R-:W0:Y:S01]  /*0020*/  LDC.64 R2, c[0x0][0x380] ;  /* 0x0000e000ff027b82 */ /* 0x000e220000000a00 */
[----:B------:R-:W1:Y:S01]  /*0030*/  LDCU.64 UR4, c[0x0][0x358] ;  /* 0x00006b00ff0477ac */ /* 0x000e620008000a00 */
[----:B0-----:R-:W-:-:S05]  /*0040*/  IMAD.WIDE.U32 R2, R5, 0x10, R2 ;  /* 0x0000001005027825 */ /* 0x001fca00078e0002 */
[----:B-1----:R-:W-:Y:S01]  /*0050*/  STG.E.128 desc[UR4][R2.64], RZ ;  /* 0x000000ff02007986 */ /* 0x002fe2000c101d04 */
[----:B------:R-:W-:Y:S05]  /*0060*/  EXIT ;  /* 0x000000000000794d */ /* 0x000fea0003800000 */
.L_x_0:
[----:B------:R-:W-:-:S00]  /*0070*/  BRA `(.L_x_0) ;  /* 0xfffffffc00fc7947 */ /* 0x000fc0000383ffff */
[----:B------:R-:W-:-:S00]  /*0080*/  NOP ;  /* 0x0000000000007918 */ /* 0x000fc00000000000 */
[----:B------:R-:W-:-:S00]  /*0090*/  NOP ;  /* 0x0000000000007918 */ /* 0x000fc00000000000 */
[----:B------:R-:W-:-:S00]  /*00a0*/  NOP ;  /* 0x0000000000007918 */ /* 0x000fc00000000000 */
[----:B------:R-:W-:-:S00]  /*00b0*/  NOP ;  /* 0x0000000000007918 */ /* 0x000fc00000000000 */
[----:B------:R-:W-:-:S00]  /*00c0*/  NOP ;  /* 0x0000000000007918 */ /* 0x000fc00000000000 */
[----:B------:R-:W-:-:S00]  /*00d0*/  NOP ;  /* 0x0000000000007918 */ /* 0x000fc00000000000 */
[----:B------:R-:W-:-:S00]  /*00e0*/  NOP ;  /* 0x0000000000007918 */ /* 0x000fc00000000000 */
[----:B------:R-:W-:-:S00]  /*00f0*/  NOP ;  /* 0x0000000000007918 */ /* 0x000fc00000000000 */
.L_x_1:


//--------------------- .nv.shared.reserved.0     --------------------------
	.section	.nv.shared.reserved.0,"aw",@nobits
	.weak		__nv_reservedSMEM_offset_0_alias
	.size		__nv_reservedSMEM_offset_0_alias, 0, 64
	.other		__nv_reservedSMEM_offset_0_alias,@"STO_CUDA_RESERVED_SHARED STV_DEFAULT"
__nv_reservedSMEM_offset_0_alias:
	.zero		0
	.zero		64


//--------------------- .nv.constant0._ZN16mm32x32x32_nt_ns14zero_out_dbiasEPf --------------------------
	.section	.nv.constant0._ZN16mm32x32x32_nt_ns14zero_out_dbiasEPf,"a",@progbits
	.sectionflags	@""
	.align	4
.nv.constant0._ZN16mm32x32x32_nt_ns14zero_out_dbiasEPf:
	.zero		904


//--------------------- SYMBOLS --------------------------

	.type		.nv.reservedSmem.offset0,@object
	.size		.nv.reservedSmem.offset0,0x4
